	.headerflags	@"EF_CUDA_TEXMODE_UNIFIED EF_CUDA_64BIT_ADDRESS EF_CUDA_ACCELERATORS EF_CUDA_SM90 EF_CUDA_VIRTUAL_SM(EF_CUDA_SM90)"
	.elftype	@"ET_EXEC"


//--------------------- .nv.info                  --------------------------
	.section	.nv.info,"",@"SHT_CUDA_INFO"
	.align	4


	//----- nvinfo : EIATTR_REGCOUNT
	.align		4
        /*0000*/ 	.byte	0x04, 0x2f
        /*0002*/ 	.short	(.L_1 - .L_0)
	.align		4
.L_0:
        /*0004*/ 	.word	index@(triton_poi_fused__to_copy_clone_constant_pad_nd_0)
        /*0008*/ 	.word	0x0000000e


	//----- nvinfo : EIATTR_MIN_STACK_SIZE
	.align		4
.L_1:
        /*000c*/ 	.byte	0x04, 0x12
        /*000e*/ 	.short	(.L_3 - .L_2)
	.align		4
.L_2:
        /*0010*/ 	.word	index@(triton_poi_fused__to_copy_clone_constant_pad_nd_0)
        /*0014*/ 	.word	0x00000000


	//----- nvinfo : EIATTR_FRAME_SIZE
	.align		4
.L_3:
        /*0018*/ 	.byte	0x04, 0x11
        /*001a*/ 	.short	(.L_5 - .L_4)
	.align		4
.L_4:
        /*001c*/ 	.word	index@(triton_poi_fused__to_copy_clone_constant_pad_nd_0)
        /*0020*/ 	.word	0x00000000


	//----- nvinfo : EIATTR_MIN_STACK_SIZE
	.align		4
.L_5:
        /*0024*/ 	.byte	0x04, 0x12
        /*0026*/ 	.short	(.L_7 - .L_6)
	.align		4
.L_6:
        /*0028*/ 	.word	index@(triton_poi_fused__to_copy_clone_constant_pad_nd_0)
        /*002c*/ 	.word	0x00000000
.L_7:


//--------------------- .nv.info.triton_poi_fused__to_copy_clone_constant_pad_nd_0 --------------------------
	.section	.nv.info.triton_poi_fused__to_copy_clone_constant_pad_nd_0,"",@"SHT_CUDA_INFO"
	.sectionflags	@""
	.align	4


	//----- nvinfo : EIATTR_CUDA_API_VERSION
	.align		4
        /*0000*/ 	.byte	0x04, 0x37
        /*0002*/ 	.short	(.L_9 - .L_8)
.L_8:
        /*0004*/ 	.word	0x0000007c


	//----- nvinfo : EIATTR_KPARAM_INFO
	.align		4
.L_9:
        /*0008*/ 	.byte	0x04, 0x17
        /*000a*/ 	.short	(.L_11 - .L_10)
.L_10:
        /*000c*/ 	.word	0x00000000
        /*0010*/ 	.short	0x0002
        /*0012*/ 	.short	0x0010
        /*0014*/ 	.byte	0x00, 0xf0, 0x11, 0x00


	//----- nvinfo : EIATTR_KPARAM_INFO
	.align		4
.L_11:
        /*0018*/ 	.byte	0x04, 0x17
        /*001a*/ 	.short	(.L_13 - .L_12)
.L_12:
        /*001c*/ 	.word	0x00000000
        /*0020*/ 	.short	0x0001
        /*0022*/ 	.short	0x0008
        /*0024*/ 	.byte	0x00, 0xf4, 0x21, 0x00


	//----- nvinfo : EIATTR_KPARAM_INFO
	.align		4
.L_13:
        /*0028*/ 	.byte	0x04, 0x17
        /*002a*/ 	.short	(.L_15 - .L_14)
.L_14:
        /*002c*/ 	.word	0x00000000
        /*0030*/ 	.short	0x0000
        /*0032*/ 	.short	0x0000
        /*0034*/ 	.byte	0x00, 0xf4, 0x21, 0x00


	//----- nvinfo : EIATTR_SPARSE_MMA_MASK
	.align		4
.L_15:
        /*0038*/ 	.byte	0x03, 0x50
        /*003a*/ 	.short	0x0000


	//----- nvinfo : EIATTR_MAXREG_COUNT
	.align		4
        /*003c*/ 	.byte	0x03, 0x1b
        /*003e*/ 	.short	0x00ff


	//----- nvinfo : EIATTR_EXIT_INSTR_OFFSETS
	.align		4
        /*0040*/ 	.byte	0x04, 0x1c
        /*0042*/ 	.short	(.L_17 - .L_16)


	//   ....[0]....
.L_16:
        /*0044*/ 	.word	0x000002f0


	//   ....[1]....
        /*0048*/ 	.word	0x00000320


	//----- nvinfo : EIATTR_REQNTID
	.align		4
.L_17:
        /*004c*/ 	.byte	0x04, 0x10
        /*004e*/ 	.short	(.L_19 - .L_18)
.L_18:
        /*0050*/ 	.word	0x00000080
        /*0054*/ 	.word	0x00000001
        /*0058*/ 	.word	0x00000001


	//----- nvinfo : EIATTR_CBANK_PARAM_SIZE
	.align		4
.L_19:
        /*005c*/ 	.byte	0x03, 0x19
        /*005e*/ 	.short	0x0014


	//----- nvinfo : EIATTR_PARAM_CBANK
	.align		4
        /*0060*/ 	.byte	0x04, 0x0a
        /*0062*/ 	.short	(.L_21 - .L_20)
	.align		4
.L_20:
        /*0064*/ 	.word	index@(.nv.constant0.triton_poi_fused__to_copy_clone_constant_pad_nd_0)
        /*0068*/ 	.short	0x0210
        /*006a*/ 	.short	0x0014


	//----- nvinfo : EIATTR_SW_WAR
	.align		4
.L_21:
        /*006c*/ 	.byte	0x04, 0x36
        /*006e*/ 	.short	(.L_23 - .L_22)
.L_22:
        /*0070*/ 	.word	0x00000008
.L_23:


//--------------------- .nv.callgraph             --------------------------
	.section	.nv.callgraph,"",@"SHT_CUDA_CALLGRAPH"
	.align	4
	.sectionentsize	8
	.align		4
        /*0000*/ 	.word	0x00000000
	.align		4
        /*0004*/ 	.word	0xffffffff
	.align		4
        /*0008*/ 	.word	0x00000000
	.align		4
        /*000c*/ 	.word	0xfffffffe
	.align		4
        /*0010*/ 	.word	0x00000000
	.align		4
        /*0014*/ 	.word	0xfffffffd
	.align		4
        /*0018*/ 	.word	0x00000000
	.align		4
        /*001c*/ 	.word	0xfffffffc


//--------------------- .text.triton_poi_fused__to_copy_clone_constant_pad_nd_0 --------------------------
	.section	.text.triton_poi_fused__to_copy_clone_constant_pad_nd_0,"ax",@progbits
	.align	128
        .global         triton_poi_fused__to_copy_clone_constant_pad_nd_0
        .type           triton_poi_fused__to_copy_clone_constant_pad_nd_0,@function
        .size           triton_poi_fused__to_copy_clone_constant_pad_nd_0,(.L_x_1 - triton_poi_fused__to_copy_clone_constant_pad_nd_0)
        .other          triton_poi_fused__to_copy_clone_constant_pad_nd_0,@"STO_CUDA_ENTRY STV_DEFAULT"
triton_poi_fused__to_copy_clone_constant_pad_nd_0:
.text.triton_poi_fused__to_copy_clone_constant_pad_nd_0:
[----:B------:R-:W0:Y:S02]  /*0000*/  LDC R1, c[0x0][0x28] ;  /* 0x00000a00ff017b82 */ /* 0x000e240000000800 */
[----:B------:R-:W1:Y:S01]  /*0010*/  S2R R0, SR_TID.X ;  /* 0x0000000000007919 */ /* 0x000e620000002100 */
[----:B------:R-:W-:Y:S01]  /*0020*/  ULDC.64 UR4, c[0x0][0x208] ;  /* 0x0000820000047ab9 */ /* 0x000fe20000000a00 */
[----:B------:R-:W2:Y:S01]  /*0030*/  S2R R3, SR_CTAID.X ;  /* 0x0000000000037919 */ /* 0x000ea20000002500 */
[----:B-1----:R-:W-:Y:S01]  /*0040*/  IMAD.SHL.U32 R0, R0, 0x2, RZ ;  /* 0x0000000200007824 */ /* 0x002fe200078e00ff */
[----:B--2---:R-:W-:-:S04]  /*0050*/  SHF.R.S32.HI R5, RZ, 0x17, R3 ;  /* 0x00000017ff057819 */ /* 0x004fc80000011403 */
[----:B------:R-:W-:Y:S02]  /*0060*/  LOP3.LUT R0, R0, 0xfe, RZ, 0xc0, !PT ;  /* 0x000000fe00007812 */ /* 0x000fe400078ec0ff */
[----:B------:R-:W-:-:S03]  /*0070*/  SGXT R5, R5, 0x1 ;  /* 0x000000010505781a */ /* 0x000fc60000000200 */
[----:B------:R-:W-:-:S04]  /*0080*/  IMAD R0, R3, 0x100, R0 ;  /* 0x0000010003007824 */ /* 0x000fc800078e0200 */
[----:B------:R-:W-:Y:S01]  /*0090*/  VIADD R4, R0, 0x1 ;  /* 0x0000000100047836 */ /* 0x000fe20000000000 */
[CC--:B------:R-:W-:Y:S02]  /*00a0*/  LEA.HI R3, R5.reuse, R0.reuse, RZ, 0x5 ;  /* 0x0000000005037211 */ /* 0x0c0fe400078f28ff */
[C---:B------:R-:W-:Y:S02]  /*00b0*/  LEA.HI R6, R5.reuse, R0, RZ, 0x3 ;  /* 0x0000000005067211 */ /* 0x040fe400078f18ff */
[----:B------:R-:W-:Y:S02]  /*00c0*/  LEA.HI R2, R5, R4, RZ, 0x3 ;  /* 0x0000000405027211 */ /* 0x000fe400078f18ff */
[----:B------:R-:W-:Y:S02]  /*00d0*/  SHF.R.S32.HI R10, RZ, 0x5, R3 ;  /* 0x00000005ff0a7819 */ /* 0x000fe40000011403 */
[----:B------:R-:W-:Y:S02]  /*00e0*/  LOP3.LUT R7, R2, 0xfffffff8, RZ, 0xc0, !PT ;  /* 0xfffffff802077812 */ /* 0x000fe400078ec0ff */
[----:B------:R-:W1:Y:S01]  /*00f0*/  LDC.64 R2, c[0x0][0x210] ;  /* 0x00008400ff027b82 */ /* 0x000e620000000a00 */
[----:B------:R-:W-:-:S02]  /*0100*/  SHF.R.S32.HI R9, RZ, 0x3, R6 ;  /* 0x00000003ff097819 */ /* 0x000fc40000011406 */
[----:B------:R-:W-:Y:S01]  /*0110*/  IMAD.IADD R8, R4, 0x1, -R7 ;  /* 0x0000000104087824 */ /* 0x000fe200078e0a07 */
[----:B------:R-:W-:Y:S02]  /*0120*/  LOP3.LUT R7, R6, 0xfffffff8, RZ, 0xc0, !PT ;  /* 0xfffffff806077812 */ /* 0x000fe400078ec0ff */
[----:B------:R-:W-:Y:S02]  /*0130*/  LEA.HI R11, R10, R10, RZ, 0x2 ;  /* 0x0000000a0a0b7211 */ /* 0x000fe400078f10ff */
[----:B------:R-:W-:Y:S01]  /*0140*/  LEA.HI R4, R9, R9, RZ, 0x2 ;  /* 0x0000000909047211 */ /* 0x000fe200078f10ff */
[----:B------:R-:W-:Y:S01]  /*0150*/  IMAD.IADD R7, R0, 0x1, -R7 ;  /* 0x0000000100077824 */ /* 0x000fe200078e0a07 */
[----:B------:R-:W-:Y:S02]  /*0160*/  LOP3.LUT R11, R11, 0xfffffffc, RZ, 0xc0, !PT ;  /* 0xfffffffc0b0b7812 */ /* 0x000fe400078ec0ff */
[----:B------:R-:W-:Y:S02]  /*0170*/  LEA.HI R5, R5, R0, RZ, 0x7 ;  /* 0x0000000005057211 */ /* 0x000fe400078f38ff */
[----:B------:R-:W-:Y:S01]  /*0180*/  LOP3.LUT R4, R4, 0x3ffffffc, RZ, 0xc0, !PT ;  /* 0x3ffffffc04047812 */ /* 0x000fe200078ec0ff */
[----:B------:R-:W-:Y:S01]  /*0190*/  IMAD.IADD R11, R10, 0x1, -R11 ;  /* 0x000000010a0b7824 */ /* 0x000fe200078e0a0b */
[----:B------:R-:W-:-:S02]  /*01a0*/  SHF.R.S32.HI R6, RZ, 0x7, R5 ;  /* 0x00000007ff067819 */ /* 0x000fc40000011405 */
[----:B------:R-:W-:Y:S01]  /*01b0*/  ISETP.GE.AND P1, PT, R7, 0x1, PT ;  /* 0x000000010700780c */ /* 0x000fe20003f26270 */
[----:B------:R-:W-:Y:S01]  /*01c0*/  IMAD.IADD R4, R9, 0x1, -R4 ;  /* 0x0000000109047824 */ /* 0x000fe200078e0a04 */
[----:B------:R-:W-:Y:S01]  /*01d0*/  ISETP.GE.AND P0, PT, R0, 0x200, PT ;  /* 0x000002000000780c */ /* 0x000fe20003f06270 */
[----:B------:R-:W-:Y:S01]  /*01e0*/  IMAD R11, R6, 0x10, R11 ;  /* 0x00000010060b7824 */ /* 0x000fe200078e020b */
[----:B------:R-:W-:Y:S02]  /*01f0*/  ISETP.LT.AND P2, PT, R0, 0x200, !P1 ;  /* 0x000002000000780c */ /* 0x000fe40004f41270 */
[----:B------:R-:W-:Y:S02]  /*0200*/  CS2R R6, SRZ ;  /* 0x0000000000067805 */ /* 0x000fe4000001ff00 */
[----:B------:R-:W-:Y:S01]  /*0210*/  ISETP.LT.AND P3, PT, R8, 0x1, !P0 ;  /* 0x000000010800780c */ /* 0x000fe20004761270 */
[----:B------:R-:W-:Y:S02]  /*0220*/  IMAD R11, R4, 0x4, R11 ;  /* 0x00000004040b7824 */ /* 0x000fe400078e020b */
[----:B------:R-:W2:Y:S02]  /*0230*/  LDC.64 R4, c[0x0][0x218] ;  /* 0x00008600ff047b82 */ /* 0x000ea40000000a00 */
[----:B-1----:R-:W-:-:S05]  /*0240*/  IMAD.WIDE R2, R11, 0x4, R2 ;  /* 0x000000040b027825 */ /* 0x002fca00078e0202 */
[----:B------:R-:W3:Y:S04]  /*0250*/  @P2 LDG.E.EL R6, desc[UR4][R2.64] ;  /* 0x0000000402062981 */ /* 0x000ee8000c2e1900 */
[----:B------:R-:W4:Y:S01]  /*0260*/  @P3 LDG.E.EL R7, desc[UR4][R2.64] ;  /* 0x0000000402073981 */ /* 0x000f22000c2e1900 */
[----:B--2---:R-:W-:Y:S01]  /*0270*/  IMAD.WIDE R4, R0, 0x2, R4 ;  /* 0x0000000200047825 */ /* 0x004fe200078e0204 */
[----:B---3--:R-:W-:Y:S02]  /*0280*/  SEL R6, R6, RZ, P2 ;  /* 0x000000ff06067207 */ /* 0x008fe40001000000 */
[----:B------:R-:W-:Y:S02]  /*0290*/  ISETP.GE.AND P2, PT, R8, 0x1, PT ;  /* 0x000000010800780c */ /* 0x000fe40003f46270 */
[----:B----4-:R-:W-:-:S04]  /*02a0*/  SEL R7, R7, RZ, P3 ;  /* 0x000000ff07077207 */ /* 0x010fc80001800000 */
[----:B------:R-:W-:-:S04]  /*02b0*/  F2FP.F16.F32.PACK_AB R6, R6, R7 ;  /* 0x000000070606723e */ /* 0x000fc800000000ff */
[C---:B------:R-:W-:Y:S02]  /*02c0*/  PRMT R7, R6.reuse, 0x7632, R7 ;  /* 0x0000763206077816 */ /* 0x040fe40000000007 */
[----:B------:R-:W-:Y:S02]  /*02d0*/  SEL R6, R6, RZ, !P2 ;  /* 0x000000ff06067207 */ /* 0x000fe40005000000 */
[----:B------:R-:W-:Y:S01]  /*02e0*/  SEL R7, R7, RZ, !P1 ;  /* 0x000000ff07077207 */ /* 0x000fe20004800000 */
[----:B------:R-:W-:Y:S06]  /*02f0*/  @P0 EXIT ;  /* 0x000000000000094d */ /* 0x000fec0003800000 */
[----:B------:R-:W-:-:S05]  /*0300*/  PRMT R7, R7, 0x5410, R6 ;  /* 0x0000541007077816 */ /* 0x000fca0000000006 */
[----:B------:R-:W-:Y:S01]  /*0310*/  STG.E desc[UR4][R4.64], R7 ;  /* 0x0000000704007986 */ /* 0x000fe2000c101904 */
[----:B------:R-:W-:Y:S05]  /*0320*/  EXIT ;  /* 0x000000000000794d */ /* 0x000fea0003800000 */
.L_x_0:
[----:B------:R-:W-:-:S00]  /*0330*/  BRA `(.L_x_0) ;  /* 0xfffffffc00fc7947 */ /* 0x000fc0000383ffff */
[----:B------:R-:W-:-:S00]  /*0340*/  NOP ;  /* 0x0000000000007918 */ /* 0x000fc00000000000 */
        /* <DEDUP_REMOVED lines=11> */
.L_x_1:


//--------------------- .nv.constant0.triton_poi_fused__to_copy_clone_constant_pad_nd_0 --------------------------
	.section	.nv.constant0.triton_poi_fused__to_copy_clone_constant_pad_nd_0,"a",@progbits
	.sectionflags	@""
	.align	4
.nv.constant0.triton_poi_fused__to_copy_clone_constant_pad_nd_0:
	.zero		548
